	.headerflags	@"EF_CUDA_TEXMODE_UNIFIED EF_CUDA_64BIT_ADDRESS EF_CUDA_ACCELERATORS EF_CUDA_SM90 EF_CUDA_VIRTUAL_SM(EF_CUDA_SM90)"
	.elftype	@"ET_EXEC"


//--------------------- .nv.info                  --------------------------
	.section	.nv.info,"",@"SHT_CUDA_INFO"
	.align	4


	//----- nvinfo : EIATTR_REGCOUNT
	.align		4
        /*0000*/ 	.byte	0x04, 0x2f
        /*0002*/ 	.short	(.L_3 - .L_2)
	.align		4
.L_2:
        /*0004*/ 	.word	index@(triton_poi_fused__native_batch_norm_legit_no_training_convolution_relu_9)
        /*0008*/ 	.word	0x00000018


	//----- nvinfo : EIATTR_MIN_STACK_SIZE
	.align		4
.L_3:
        /*000c*/ 	.byte	0x04, 0x12
        /*000e*/ 	.short	(.L_5 - .L_4)
	.align		4
.L_4:
        /*0010*/ 	.word	index@(triton_poi_fused__native_batch_norm_legit_no_training_convolution_relu_9)
        /*0014*/ 	.word	0x00000000


	//----- nvinfo : EIATTR_FRAME_SIZE
	.align		4
.L_5:
        /*0018*/ 	.byte	0x04, 0x11
        /*001a*/ 	.short	(.L_7 - .L_6)
	.align		4
.L_6:
        /*001c*/ 	.word	index@(triton_poi_fused__native_batch_norm_legit_no_training_convolution_relu_9)
        /*0020*/ 	.word	0x00000000


	//----- nvinfo : EIATTR_MIN_STACK_SIZE
	.align		4
.L_7:
        /*0024*/ 	.byte	0x04, 0x12
        /*0026*/ 	.short	(.L_9 - .L_8)
	.align		4
.L_8:
        /*0028*/ 	.word	index@(triton_poi_fused__native_batch_norm_legit_no_training_convolution_relu_9)
        /*002c*/ 	.word	0x00000000
.L_9:


//--------------------- .nv.info.triton_poi_fused__native_batch_norm_legit_no_training_convolution_relu_9 --------------------------
	.section	.nv.info.triton_poi_fused__native_batch_norm_legit_no_training_convolution_relu_9,"",@"SHT_CUDA_INFO"
	.sectionflags	@""
	.align	4


	//----- nvinfo : EIATTR_CUDA_API_VERSION
	.align		4
        /*0000*/ 	.byte	0x04, 0x37
        /*0002*/ 	.short	(.L_11 - .L_10)
.L_10:
        /*0004*/ 	.word	0x0000007c


	//----- nvinfo : EIATTR_KPARAM_INFO
	.align		4
.L_11:
        /*0008*/ 	.byte	0x04, 0x17
        /*000a*/ 	.short	(.L_13 - .L_12)
.L_12:
        /*000c*/ 	.word	0x00000000
        /*0010*/ 	.short	0x0007
        /*0012*/ 	.short	0x0038
        /*0014*/ 	.byte	0x00, 0xf0, 0x11, 0x00


	//----- nvinfo : EIATTR_KPARAM_INFO
	.align		4
.L_13:
        /*0018*/ 	.byte	0x04, 0x17
        /*001a*/ 	.short	(.L_15 - .L_14)
.L_14:
        /*001c*/ 	.word	0x00000000
        /*0020*/ 	.short	0x0006
        /*0022*/ 	.short	0x0030
        /*0024*/ 	.byte	0x00, 0xf4, 0x21, 0x00


	//----- nvinfo : EIATTR_KPARAM_INFO
	.align		4
.L_15:
        /*0028*/ 	.byte	0x04, 0x17
        /*002a*/ 	.short	(.L_17 - .L_16)
.L_16:
        /*002c*/ 	.word	0x00000000
        /*0030*/ 	.short	0x0005
        /*0032*/ 	.short	0x0028
        /*0034*/ 	.byte	0x00, 0xf4, 0x21, 0x00


	//----- nvinfo : EIATTR_KPARAM_INFO
	.align		4
.L_17:
        /*0038*/ 	.byte	0x04, 0x17
        /*003a*/ 	.short	(.L_19 - .L_18)
.L_18:
        /*003c*/ 	.word	0x00000000
        /*0040*/ 	.short	0x0004
        /*0042*/ 	.short	0x0020
        /*0044*/ 	.byte	0x00, 0xf4, 0x21, 0x00


	//----- nvinfo : EIATTR_KPARAM_INFO
	.align		4
.L_19:
        /*0048*/ 	.byte	0x04, 0x17
        /*004a*/ 	.short	(.L_21 - .L_20)
.L_20:
        /*004c*/ 	.word	0x00000000
        /*0050*/ 	.short	0x0003
        /*0052*/ 	.short	0x0018
        /*0054*/ 	.byte	0x00, 0xf4, 0x21, 0x00


	//----- nvinfo : EIATTR_KPARAM_INFO
	.align		4
.L_21:
        /*0058*/ 	.byte	0x04, 0x17
        /*005a*/ 	.short	(.L_23 - .L_22)
.L_22:
        /*005c*/ 	.word	0x00000000
        /*0060*/ 	.short	0x0002
        /*0062*/ 	.short	0x0010
        /*0064*/ 	.byte	0x00, 0xf4, 0x21, 0x00


	//----- nvinfo : EIATTR_KPARAM_INFO
	.align		4
.L_23:
        /*0068*/ 	.byte	0x04, 0x17
        /*006a*/ 	.short	(.L_25 - .L_24)
.L_24:
        /*006c*/ 	.word	0x00000000
        /*0070*/ 	.short	0x0001
        /*0072*/ 	.short	0x0008
        /*0074*/ 	.byte	0x00, 0xf4, 0x21, 0x00


	//----- nvinfo : EIATTR_KPARAM_INFO
	.align		4
.L_25:
        /*0078*/ 	.byte	0x04, 0x17
        /*007a*/ 	.short	(.L_27 - .L_26)
.L_26:
        /*007c*/ 	.word	0x00000000
        /*0080*/ 	.short	0x0000
        /*0082*/ 	.short	0x0000
        /*0084*/ 	.byte	0x00, 0xf4, 0x21, 0x00


	//----- nvinfo : EIATTR_SPARSE_MMA_MASK
	.align		4
.L_27:
        /*0088*/ 	.byte	0x03, 0x50
        /*008a*/ 	.short	0x0000


	//----- nvinfo : EIATTR_MAXREG_COUNT
	.align		4
        /*008c*/ 	.byte	0x03, 0x1b
        /*008e*/ 	.short	0x00ff


	//----- nvinfo : EIATTR_EXIT_INSTR_OFFSETS
	.align		4
        /*0090*/ 	.byte	0x04, 0x1c
        /*0092*/ 	.short	(.L_29 - .L_28)


	//   ....[0]....
.L_28:
        /*0094*/ 	.word	0x00000430


	//----- nvinfo : EIATTR_REQNTID
	.align		4
.L_29:
        /*0098*/ 	.byte	0x04, 0x10
        /*009a*/ 	.short	(.L_31 - .L_30)
.L_30:
        /*009c*/ 	.word	0x00000080
        /*00a0*/ 	.word	0x00000001
        /*00a4*/ 	.word	0x00000001


	//----- nvinfo : EIATTR_CBANK_PARAM_SIZE
	.align		4
.L_31:
        /*00a8*/ 	.byte	0x03, 0x19
        /*00aa*/ 	.short	0x003c


	//----- nvinfo : EIATTR_PARAM_CBANK
	.align		4
        /*00ac*/ 	.byte	0x04, 0x0a
        /*00ae*/ 	.short	(.L_33 - .L_32)
	.align		4
.L_32:
        /*00b0*/ 	.word	index@(.nv.constant0.triton_poi_fused__native_batch_norm_legit_no_training_convolution_relu_9)
        /*00b4*/ 	.short	0x0210
        /*00b6*/ 	.short	0x003c


	//----- nvinfo : EIATTR_SW_WAR
	.align		4
.L_33:
        /*00b8*/ 	.byte	0x04, 0x36
        /*00ba*/ 	.short	(.L_35 - .L_34)
.L_34:
        /*00bc*/ 	.word	0x00000008
.L_35:


//--------------------- .nv.callgraph             --------------------------
	.section	.nv.callgraph,"",@"SHT_CUDA_CALLGRAPH"
	.align	4
	.sectionentsize	8
	.align		4
        /*0000*/ 	.word	0x00000000
	.align		4
        /*0004*/ 	.word	0xffffffff
	.align		4
        /*0008*/ 	.word	0x00000000
	.align		4
        /*000c*/ 	.word	0xfffffffe
	.align		4
        /*0010*/ 	.word	0x00000000
	.align		4
        /*0014*/ 	.word	0xfffffffd
	.align		4
        /*0018*/ 	.word	0x00000000
	.align		4
        /*001c*/ 	.word	0xfffffffc


//--------------------- .nv.constant4             --------------------------
	.section	.nv.constant4,"a",@progbits
	.align	8
	.align		8
.nv.constant4:
        /*0000*/ 	.dword	_$_str
	.align		8
        /*0008*/ 	.dword	_$_str_$_2


//--------------------- .text.triton_poi_fused__native_batch_norm_legit_no_training_convolution_relu_9 --------------------------
	.section	.text.triton_poi_fused__native_batch_norm_legit_no_training_convolution_relu_9,"ax",@progbits
	.align	128
        .global         triton_poi_fused__native_batch_norm_legit_no_training_convolution_relu_9
        .type           triton_poi_fused__native_batch_norm_legit_no_training_convolution_relu_9,@function
        .size           triton_poi_fused__native_batch_norm_legit_no_training_convolution_relu_9,(.L_x_1 - triton_poi_fused__native_batch_norm_legit_no_training_convolution_relu_9)
        .other          triton_poi_fused__native_batch_norm_legit_no_training_convolution_relu_9,@"STO_CUDA_ENTRY STV_DEFAULT"
triton_poi_fused__native_batch_norm_legit_no_training_convolution_relu_9:
.text.triton_poi_fused__native_batch_norm_legit_no_training_convolution_relu_9:
[----:B------:R-:W-:Y:S01]  /*0000*/  LDC R1, c[0x0][0x28] ;  /* 0x00000a00ff017b82 */ /* 0x000fe20000000800 */
[----:B------:R-:W1:Y:S07]  /*0010*/  S2R R0, SR_TID.X ;  /* 0x0000000000007919 */ /* 0x000e6e0000002100 */
[----:B------:R-:W2:Y:S01]  /*0020*/  LDC.64 R8, c[0x0][0x228] ;  /* 0x00008a00ff087b82 */ /* 0x000ea20000000a00 */
[----:B------:R-:W-:Y:S01]  /*0030*/  ULDC.64 UR4, c[0x0][0x208] ;  /* 0x0000820000047ab9 */ /* 0x000fe20000000a00 */
[----:B------:R-:W3:Y:S06]  /*0040*/  S2R R5, SR_CTAID.X ;  /* 0x0000000000057919 */ /* 0x000eec0000002500 */
[----:B------:R-:W4:Y:S08]  /*0050*/  LDC.64 R6, c[0x0][0x218] ;  /* 0x00008600ff067b82 */ /* 0x000f300000000a00 */
[----:B------:R-:W5:Y:S08]  /*0060*/  LDC.64 R14, c[0x0][0x220] ;  /* 0x00008800ff0e7b82 */ /* 0x000f700000000a00 */
[----:B------:R-:W5:Y:S01]  /*0070*/  LDC.64 R12, c[0x0][0x238] ;  /* 0x00008e00ff0c7b82 */ /* 0x000f620000000a00 */
[----:B-1----:R-:W-:-:S07]  /*0080*/  SHF.L.U32 R0, R0, 0x1, RZ ;  /* 0x0000000100007819 */ /* 0x002fce00000006ff */
[----:B------:R-:W1:Y:S01]  /*0090*/  LDC.64 R16, c[0x0][0x230] ;  /* 0x00008c00ff107b82 */ /* 0x000e620000000a00 */
[----:B---3--:R-:W-:Y:S02]  /*00a0*/  SHF.R.S32.HI R3, RZ, 0x17, R5 ;  /* 0x00000017ff037819 */ /* 0x008fe40000011405 */
[----:B------:R-:W-:Y:S02]  /*00b0*/  LOP3.LUT R0, R0, 0xfe, RZ, 0xc0, !PT ;  /* 0x000000fe00007812 */ /* 0x000fe400078ec0ff */
[----:B------:R-:W-:Y:S02]  /*00c0*/  SGXT R3, R3, 0x1 ;  /* 0x000000010303781a */ /* 0x000fe40000000200 */
[----:B------:R-:W-:-:S04]  /*00d0*/  LEA R0, R5, R0, 0x8 ;  /* 0x0000000005007211 */ /* 0x000fc800078e40ff */
[----:B------:R-:W-:-:S04]  /*00e0*/  LEA.HI R3, R3, R0, RZ, 0x9 ;  /* 0x0000000003037211 */ /* 0x000fc800078f48ff */
[----:B------:R-:W-:-:S04]  /*00f0*/  LOP3.LUT R3, R3, 0xfffffe00, RZ, 0xc0, !PT ;  /* 0xfffffe0003037812 */ /* 0x000fc800078ec0ff */
[----:B------:R-:W-:Y:S02]  /*0100*/  IADD3 R10, R0, -R3, RZ ;  /* 0x80000003000a7210 */ /* 0x000fe40007ffe0ff */
[----:B------:R-:W3:Y:S03]  /*0110*/  LDC.64 R2, c[0x0][0x210] ;  /* 0x00008400ff027b82 */ /* 0x000ee60000000a00 */
[----:B--2---:R-:W-:-:S06]  /*0120*/  IMAD.WIDE R8, R10, 0x4, R8 ;  /* 0x000000040a087825 */ /* 0x004fcc00078e0208 */
[----:B------:R-:W2:Y:S01]  /*0130*/  LDG.E.EL.64 R8, desc[UR4][R8.64] ;  /* 0x0000000408087981 */ /* 0x000ea2000c2e1b00 */
[----:B----4-:R-:W-:-:S06]  /*0140*/  IMAD.WIDE R6, R10, 0x4, R6 ;  /* 0x000000040a067825 */ /* 0x010fcc00078e0206 */
[----:B------:R-:W4:Y:S01]  /*0150*/  LDG.E.EL.64 R6, desc[UR4][R6.64] ;  /* 0x0000000406067981 */ /* 0x000f22000c2e1b00 */
[----:B---3--:R-:W-:-:S05]  /*0160*/  IMAD.WIDE R2, R0, 0x4, R2 ;  /* 0x0000000400027825 */ /* 0x008fca00078e0202 */
[----:B------:R-:W4:Y:S01]  /*0170*/  LDG.E.64 R4, desc[UR4][R2.64] ;  /* 0x0000000402047981 */ /* 0x000f22000c1e1b00 */
[----:B-----5:R-:W-:-:S04]  /*0180*/  IMAD.WIDE R14, R10, 0x4, R14 ;  /* 0x000000040a0e7825 */ /* 0x020fc800078e020e */
[C---:B0-----:R-:W-:Y:S02]  /*0190*/  IMAD.WIDE R12, R10.reuse, 0x4, R12 ;  /* 0x000000040a0c7825 */ /* 0x041fe400078e020c */
[----:B------:R-:W3:Y:S02]  /*01a0*/  LDG.E.EL.64 R14, desc[UR4][R14.64] ;  /* 0x000000040e0e7981 */ /* 0x000ee4000c2e1b00 */
[----:B-1----:R-:W-:Y:S02]  /*01b0*/  IMAD.WIDE R16, R10, 0x4, R16 ;  /* 0x000000040a107825 */ /* 0x002fe400078e0210 */
[----:B------:R-:W5:Y:S04]  /*01c0*/  LDG.E.EL.64 R12, desc[UR4][R12.64] ;  /* 0x000000040c0c7981 */ /* 0x000f68000c2e1b00 */
[----:B------:R0:W5:Y:S01]  /*01d0*/  LDG.E.EL.64 R10, desc[UR4][R16.64] ;  /* 0x00000004100a7981 */ /* 0x000162000c2e1b00 */
[----:B------:R-:W-:Y:S01]  /*01e0*/  HFMA2.MMA R21, -RZ, RZ, 1.625, 0 ;  /* 0x3e800000ff157435 */ /* 0x000fe200000001ff */
[----:B--2---:R-:W-:Y:S01]  /*01f0*/  FADD R8, R8, 9.9999997473787516356e-06 ;  /* 0x3727c5ac08087421 */ /* 0x004fe20000000000 */
[----:B------:R-:W-:-:S03]  /*0200*/  FADD R18, R9, 9.9999997473787516356e-06 ;  /* 0x3727c5ac09127421 */ /* 0x000fc60000000000 */
[----:B------:R1:W2:Y:S08]  /*0210*/  MUFU.SQRT R19, R8 ;  /* 0x0000000800137308 */ /* 0x0002b00000002000 */
[----:B------:R-:W0:Y:S01]  /*0220*/  MUFU.SQRT R20, R18 ;  /* 0x0000001200147308 */ /* 0x000e220000002000 */
[----:B-1----:R-:W1:Y:S01]  /*0230*/  LDC.64 R8, c[0x0][0x240] ;  /* 0x00009000ff087b82 */ /* 0x002e620000000a00 */
[----:B--2---:R-:W-:-:S02]  /*0240*/  FSETP.GT.AND P3, PT, R19, 8.50705917302346158658e+37, PT ;  /* 0x7e8000001300780b */ /* 0x004fc40003f64000 */
[----:B------:R-:W-:Y:S02]  /*0250*/  FSETP.GEU.AND P1, PT, R19, 1.175494350822287508e-38, PT ;  /* 0x008000001300780b */ /* 0x000fe40003f2e000 */
[C---:B0-----:R-:W-:Y:S02]  /*0260*/  FSETP.GT.AND P4, PT, R20.reuse, 8.50705917302346158658e+37, PT ;  /* 0x7e8000001400780b */ /* 0x041fe40003f84000 */
[----:B------:R-:W-:-:S07]  /*0270*/  FSETP.GEU.AND P0, PT, R20, 1.175494350822287508e-38, PT ;  /* 0x008000001400780b */ /* 0x000fce0003f0e000 */
[----:B------:R-:W-:-:S04]  /*0280*/  @P3 FMUL R19, R19, 0.25 ;  /* 0x3e80000013133820 */ /* 0x000fc80000400000 */
[----:B------:R-:W-:Y:S01]  /*0290*/  @!P1 FMUL R19, R19, 16777216 ;  /* 0x4b80000013139820 */ /* 0x000fe20000400000 */
[----:B------:R-:W-:-:S04]  /*02a0*/  @P4 FMUL R20, R20, 0.25 ;  /* 0x3e80000014144820 */ /* 0x000fc80000400000 */
[----:B------:R-:W-:Y:S01]  /*02b0*/  @!P0 FMUL R20, R20, 16777216 ;  /* 0x4b80000014148820 */ /* 0x000fe20000400000 */
[----:B------:R-:W0:Y:S01]  /*02c0*/  MUFU.RCP R19, R19 ;  /* 0x0000001300137308 */ /* 0x000e220000001000 */
[C---:B----4-:R-:W-:Y:S01]  /*02d0*/  FSETP.GEU.AND P2, PT, R4.reuse, -R6, PT ;  /* 0x800000060400720b */ /* 0x050fe20003f4e000 */
[----:B------:R-:W-:Y:S01]  /*02e0*/  FADD R16, R4, R6 ;  /* 0x0000000604107221 */ /* 0x000fe20000000000 */
[----:B------:R-:W-:-:S05]  /*02f0*/  FSEL R6, R21, 1, P3 ;  /* 0x3f80000015067808 */ /* 0x000fca0001800000 */
[----:B------:R-:W2:Y:S01]  /*0300*/  MUFU.RCP R20, R20 ;  /* 0x0000001400147308 */ /* 0x000ea20000001000 */
[----:B------:R-:W-:Y:S01]  /*0310*/  FADD R17, R5, R7 ;  /* 0x0000000705117221 */ /* 0x000fe20000000000 */
[----:B------:R-:W-:Y:S02]  /*0320*/  FSEL R21, R21, 1, P4 ;  /* 0x3f80000015157808 */ /* 0x000fe40002000000 */
[----:B------:R-:W-:Y:S01]  /*0330*/  FSETP.GEU.AND P3, PT, R5, -R7, PT ;  /* 0x800000070500720b */ /* 0x000fe20003f6e000 */
[----:B------:R-:W-:Y:S01]  /*0340*/  @!P1 FMUL R6, R6, 16777216 ;  /* 0x4b80000006069820 */ /* 0x000fe20000400000 */
[----:B------:R-:W-:Y:S01]  /*0350*/  FSEL R5, R16, RZ, P2 ;  /* 0x000000ff10057208 */ /* 0x000fe20001000000 */
[----:B------:R-:W-:Y:S01]  /*0360*/  @!P0 FMUL R21, R21, 16777216 ;  /* 0x4b80000015158820 */ /* 0x000fe20000400000 */
[----:B------:R-:W-:Y:S01]  /*0370*/  FSEL R4, R17, RZ, P3 ;  /* 0x000000ff11047208 */ /* 0x000fe20001800000 */
[----:B0-----:R-:W-:Y:S02]  /*0380*/  FMUL R6, R19, R6 ;  /* 0x0000000613067220 */ /* 0x001fe40000400000 */
[----:B---3--:R-:W-:-:S02]  /*0390*/  FADD R5, -R14, R5 ;  /* 0x000000050e057221 */ /* 0x008fc40000000100 */
[----:B------:R-:W-:Y:S01]  /*03a0*/  FADD R4, -R15, R4 ;  /* 0x000000040f047221 */ /* 0x000fe20000000100 */
[----:B--2---:R-:W-:Y:S01]  /*03b0*/  FMUL R21, R20, R21 ;  /* 0x0000001514157220 */ /* 0x004fe20000400000 */
[----:B------:R-:W-:-:S03]  /*03c0*/  FMUL R5, R5, R6 ;  /* 0x0000000605057220 */ /* 0x000fc60000400000 */
[----:B------:R-:W-:Y:S01]  /*03d0*/  FMUL R4, R4, R21 ;  /* 0x0000001504047220 */ /* 0x000fe20000400000 */
[----:B-1----:R-:W-:-:S04]  /*03e0*/  IMAD.WIDE R8, R0, 0x4, R8 ;  /* 0x0000000400087825 */ /* 0x002fc800078e0208 */
[----:B-----5:R-:W-:Y:S01]  /*03f0*/  FFMA R10, R10, R5, R12 ;  /* 0x000000050a0a7223 */ /* 0x020fe2000000000c */
[----:B------:R-:W-:Y:S01]  /*0400*/  FFMA R11, R11, R4, R13 ;  /* 0x000000040b0b7223 */ /* 0x000fe2000000000d */
[----:B------:R-:W-:Y:S04]  /*0410*/  STG.E.64 desc[UR4][R2.64], R16 ;  /* 0x0000001002007986 */ /* 0x000fe8000c101b04 */
[----:B------:R-:W-:Y:S01]  /*0420*/  STG.E.64 desc[UR4][R8.64], R10 ;  /* 0x0000000a08007986 */ /* 0x000fe2000c101b04 */
[----:B------:R-:W-:Y:S05]  /*0430*/  EXIT ;  /* 0x000000000000794d */ /* 0x000fea0003800000 */
.L_x_0:
[----:B------:R-:W-:-:S00]  /*0440*/  BRA `(.L_x_0) ;  /* 0xfffffffc00fc7947 */ /* 0x000fc0000383ffff */
[----:B------:R-:W-:-:S00]  /*0450*/  NOP ;  /* 0x0000000000007918 */ /* 0x000fc00000000000 */
        /* <DEDUP_REMOVED lines=10> */
.L_x_1:


//--------------------- .nv.global.init           --------------------------
	.section	.nv.global.init,"aw",@progbits
.nv.global.init:
	.type		_$_str,@object
	.size		_$_str,(_$_str_$_2 - _$_str)
_$_str:
        /*0000*/ 	.byte	0x5f, 0x5f, 0x43, 0x55, 0x44, 0x41, 0x5f, 0x46, 0x54, 0x5a, 0x00
	.type		_$_str_$_2,@object
	.size		_$_str_$_2,(.L_1 - _$_str_$_2)
_$_str_$_2:
        /*000b*/ 	.byte	0x5f, 0x5f, 0x43, 0x55, 0x44, 0x41, 0x5f, 0x50, 0x52, 0x45, 0x43, 0x5f, 0x53, 0x51, 0x52, 0x54
        /*001b*/ 	.byte	0x00
.L_1:


//--------------------- .nv.constant0.triton_poi_fused__native_batch_norm_legit_no_training_convolution_relu_9 --------------------------
	.section	.nv.constant0.triton_poi_fused__native_batch_norm_legit_no_training_convolution_relu_9,"a",@progbits
	.sectionflags	@""
	.align	4
.nv.constant0.triton_poi_fused__native_batch_norm_legit_no_training_convolution_relu_9:
	.zero		588
